//
// Generated by NVIDIA NVVM Compiler
//
// Compiler Build ID: CL-36424714
// Cuda compilation tools, release 13.0, V13.0.88
// Based on NVVM 20.0.0
//

.version 9.0
.target sm_100
.address_size 64

	// .globl	_Z6warmupv
// _ZZ20noBankConflictKernelPiE9sharedMem has been demoted
// _ZZ18bankConflictKernelPiE9sharedMem has been demoted

.visible .entry _Z6warmupv()
{


	ret;

}
	// .globl	_Z20noBankConflictKernelPi
.visible .entry _Z20noBankConflictKernelPi(
	.param .u64 .ptr .align 1 _Z20noBankConflictKernelPi_param_0
)
{
	.reg .pred 	%p<3>;
	.reg .b32 	%r<28>;
	.reg .b64 	%rd<5>;
	// demoted variable
	.shared .align 4 .b8 _ZZ20noBankConflictKernelPiE9sharedMem[4096];
	ld.param.u64 	%rd1, [_Z20noBankConflictKernelPi_param_0];
	mov.u32 	%r1, %tid.x;
	shl.b32 	%r8, %r1, 2;
	mov.u32 	%r9, _ZZ20noBankConflictKernelPiE9sharedMem;
	add.s32 	%r2, %r9, %r8;
	st.volatile.shared.u32 	[%r2], %r1;
	bar.sync 	0;
	mov.b32 	%r26, 0;
	mov.u32 	%r27, %r26;
$L__BB1_1:
	ld.volatile.shared.u32 	%r10, [%r2];
	add.s32 	%r11, %r10, %r27;
	ld.volatile.shared.u32 	%r12, [%r2];
	add.s32 	%r13, %r12, %r11;
	ld.volatile.shared.u32 	%r14, [%r2];
	add.s32 	%r15, %r14, %r13;
	ld.volatile.shared.u32 	%r16, [%r2];
	add.s32 	%r17, %r16, %r15;
	ld.volatile.shared.u32 	%r18, [%r2];
	add.s32 	%r19, %r18, %r17;
	ld.volatile.shared.u32 	%r20, [%r2];
	add.s32 	%r21, %r20, %r19;
	ld.volatile.shared.u32 	%r22, [%r2];
	add.s32 	%r23, %r22, %r21;
	ld.volatile.shared.u32 	%r24, [%r2];
	add.s32 	%r27, %r24, %r23;
	add.s32 	%r26, %r26, 8;
	setp.ne.s32 	%p1, %r26, 1000;
	@%p1 bra 	$L__BB1_1;
	setp.ne.s32 	%p2, %r1, 0;
	@%p2 bra 	$L__BB1_4;
	mov.u32 	%r25, %ctaid.x;
	cvta.to.global.u64 	%rd2, %rd1;
	mul.wide.u32 	%rd3, %r25, 4;
	add.s64 	%rd4, %rd2, %rd3;
	st.global.u32 	[%rd4], %r27;
$L__BB1_4:
	ret;

}
	// .globl	_Z18bankConflictKernelPi
.visible .entry _Z18bankConflictKernelPi(
	.param .u64 .ptr .align 1 _Z18bankConflictKernelPi_param_0
)
{
	.reg .pred 	%p<3>;
	.reg .b32 	%r<31>;
	.reg .b64 	%rd<5>;
	// demoted variable
	.shared .align 4 .b8 _ZZ18bankConflictKernelPiE9sharedMem[4096];
	ld.param.u64 	%rd1, [_Z18bankConflictKernelPi_param_0];
	mov.u32 	%r1, %tid.x;
	shl.b32 	%r8, %r1, 2;
	mov.u32 	%r9, _ZZ18bankConflictKernelPiE9sharedMem;
	add.s32 	%r10, %r9, %r8;
	st.volatile.shared.u32 	[%r10], %r1;
	bar.sync 	0;
	shl.b32 	%r11, %r1, 7;
	and.b32  	%r12, %r11, 3968;
	add.s32 	%r2, %r9, %r12;
	mov.b32 	%r29, 0;
	mov.u32 	%r30, %r29;
$L__BB2_1:
	ld.volatile.shared.u32 	%r13, [%r2];
	add.s32 	%r14, %r13, %r30;
	ld.volatile.shared.u32 	%r15, [%r2];
	add.s32 	%r16, %r15, %r14;
	ld.volatile.shared.u32 	%r17, [%r2];
	add.s32 	%r18, %r17, %r16;
	ld.volatile.shared.u32 	%r19, [%r2];
	add.s32 	%r20, %r19, %r18;
	ld.volatile.shared.u32 	%r21, [%r2];
	add.s32 	%r22, %r21, %r20;
	ld.volatile.shared.u32 	%r23, [%r2];
	add.s32 	%r24, %r23, %r22;
	ld.volatile.shared.u32 	%r25, [%r2];
	add.s32 	%r26, %r25, %r24;
	ld.volatile.shared.u32 	%r27, [%r2];
	add.s32 	%r30, %r27, %r26;
	add.s32 	%r29, %r29, 8;
	setp.ne.s32 	%p1, %r29, 1000;
	@%p1 bra 	$L__BB2_1;
	setp.ne.s32 	%p2, %r1, 0;
	@%p2 bra 	$L__BB2_4;
	mov.u32 	%r28, %ctaid.x;
	cvta.to.global.u64 	%rd2, %rd1;
	mul.wide.u32 	%rd3, %r28, 4;
	add.s64 	%rd4, %rd2, %rd3;
	st.global.u32 	[%rd4], %r30;
$L__BB2_4:
	ret;

}


// ===== COMPILED SASS (sm_100) =====

	.target	sm_100

	.elftype	@"ET_EXEC"


//--------------------- .note.nv.tkinfo           --------------------------
	.section	.note.nv.tkinfo,"",@"SHT_NOTE"
	.sectionflags	@"SHF_NOTE_NV_TKINFO"
	.tkinfo
        /*0018*/ 	.word	0x00000002
        /*0030*/ 	.string	""
        /*0030*/ 	.string	"ptxas"
        /*0030*/ 	.string	"Cuda compilation tools, release 13.0, V13.0.88"
        /*0030*/ 	.string	"Build cuda_13.0.r13.0/compiler.36424714_0"
        /*0030*/ 	.string	"-arch sm_100 -m 64 "



//--------------------- .note.nv.cuinfo           --------------------------
	.section	.note.nv.cuinfo,"",@"SHT_NOTE"
	.sectionflags	@"SHF_NOTE_NV_CUINFO"
        /*0018*/ 	.short	0x0002
        /*001a*/ 	.short	0x0064
        /*001c*/ 	.short	0x0082
	.zero		2


//--------------------- .nv.info                  --------------------------
	.section	.nv.info,"",@"SHT_CUDA_INFO"
	.align	4


	//----- nvinfo : EIATTR_REGCOUNT
	.align		4
        /*0000*/ 	.byte	0x04, 0x2f
        /*0002*/ 	.short	(.L_1 - .L_0)
	.align		4
.L_0:
        /*0004*/ 	.word	index@(_Z6warmupv)
        /*0008*/ 	.word	0x00000004


	//----- nvinfo : EIATTR_FRAME_SIZE
	.align		4
.L_1:
        /*000c*/ 	.byte	0x04, 0x11
        /*000e*/ 	.short	(.L_3 - .L_2)
	.align		4
.L_2:
        /*0010*/ 	.word	index@(_Z6warmupv)
        /*0014*/ 	.word	0x00000000


	//----- nvinfo : EIATTR_REGCOUNT
	.align		4
.L_3:
        /*0018*/ 	.byte	0x04, 0x2f
        /*001a*/ 	.short	(.L_5 - .L_4)
	.align		4
.L_4:
        /*001c*/ 	.word	index@(_Z20noBankConflictKernelPi)
        /*0020*/ 	.word	0x0000001c


	//----- nvinfo : EIATTR_FRAME_SIZE
	.align		4
.L_5:
        /*0024*/ 	.byte	0x04, 0x11
        /*0026*/ 	.short	(.L_7 - .L_6)
	.align		4
.L_6:
        /*0028*/ 	.word	index@(_Z20noBankConflictKernelPi)
        /*002c*/ 	.word	0x00000000


	//----- nvinfo : EIATTR_REGCOUNT
	.align		4
.L_7:
        /*0030*/ 	.byte	0x04, 0x2f
        /*0032*/ 	.short	(.L_9 - .L_8)
	.align		4
.L_8:
        /*0034*/ 	.word	index@(_Z18bankConflictKernelPi)
        /*0038*/ 	.word	0x0000001c


	//----- nvinfo : EIATTR_FRAME_SIZE
	.align		4
.L_9:
        /*003c*/ 	.byte	0x04, 0x11
        /*003e*/ 	.short	(.L_11 - .L_10)
	.align		4
.L_10:
        /*0040*/ 	.word	index@(_Z18bankConflictKernelPi)
        /*0044*/ 	.word	0x00000000


	//----- nvinfo : EIATTR_MIN_STACK_SIZE
	.align		4
.L_11:
        /*0048*/ 	.byte	0x04, 0x12
        /*004a*/ 	.short	(.L_13 - .L_12)
	.align		4
.L_12:
        /*004c*/ 	.word	index@(_Z18bankConflictKernelPi)
        /*0050*/ 	.word	0x00000000


	//----- nvinfo : EIATTR_MIN_STACK_SIZE
	.align		4
.L_13:
        /*0054*/ 	.byte	0x04, 0x12
        /*0056*/ 	.short	(.L_15 - .L_14)
	.align		4
.L_14:
        /*0058*/ 	.word	index@(_Z20noBankConflictKernelPi)
        /*005c*/ 	.word	0x00000000


	//----- nvinfo : EIATTR_MIN_STACK_SIZE
	.align		4
.L_15:
        /*0060*/ 	.byte	0x04, 0x12
        /*0062*/ 	.short	(.L_17 - .L_16)
	.align		4
.L_16:
        /*0064*/ 	.word	index@(_Z6warmupv)
        /*0068*/ 	.word	0x00000000
.L_17:


//--------------------- .nv.compat                --------------------------
	.section	.nv.compat,"",@"SHT_CUDA_COMPAT_INFO"
	.align	4
        /*0000*/ 	.byte	0x02, 0x09, 0x00, 0x00, 0x02, 0x02, 0x01, 0x00, 0x02, 0x05, 0x05, 0x00, 0x03, 0x07, 0x01, 0x01
        /*0010*/ 	.byte	0x02, 0x03, 0x00, 0x00, 0x02, 0x06, 0x01, 0x00, 0x04, 0x0b, 0x08, 0x00, 0x09, 0x00, 0x00, 0x00
        /*0020*/ 	.byte	0x00, 0x00, 0x00, 0x00


//--------------------- .nv.info._Z18bankConflictKernelPi --------------------------
	.section	.nv.info._Z18bankConflictKernelPi,"",@"SHT_CUDA_INFO"
	.sectionflags	@""
	.align	4


	//----- nvinfo : EIATTR_CUDA_API_VERSION
	.align		4
        /*0000*/ 	.byte	0x04, 0x37
        /*0002*/ 	.short	(.L_19 - .L_18)
.L_18:
        /*0004*/ 	.word	0x00000082


	//----- nvinfo : EIATTR_KPARAM_INFO
	.align		4
.L_19:
        /*0008*/ 	.byte	0x04, 0x17
        /*000a*/ 	.short	(.L_21 - .L_20)
.L_20:
        /*000c*/ 	.word	0x00000000
        /*0010*/ 	.short	0x0000
        /*0012*/ 	.short	0x0000
        /*0014*/ 	.byte	0x00, 0xf5, 0x21, 0x00


	//----- nvinfo : EIATTR_SPARSE_MMA_MASK
	.align		4
.L_21:
        /*0018*/ 	.byte	0x03, 0x50
        /*001a*/ 	.short	0x0000


	//----- nvinfo : EIATTR_MAXREG_COUNT
	.align		4
        /*001c*/ 	.byte	0x03, 0x1b
        /*001e*/ 	.short	0x00ff


	//----- nvinfo : EIATTR_NUM_BARRIERS
	.align		4
        /*0020*/ 	.byte	0x02, 0x4c
        /*0022*/ 	.byte	0x01
	.zero		1


	//----- nvinfo : EIATTR_MERCURY_ISA_VERSION
	.align		4
        /*0024*/ 	.byte	0x03, 0x5f
        /*0026*/ 	.short	0x0101


	//----- nvinfo : EIATTR_VRC_CTA_INIT_COUNT
	.align		4
        /*0028*/ 	.byte	0x02, 0x4a
	.zero		1
	.zero		1


	//----- nvinfo : EIATTR_EXIT_INSTR_OFFSETS
	.align		4
        /*002c*/ 	.byte	0x04, 0x1c
        /*002e*/ 	.short	(.L_23 - .L_22)


	//   ....[0]....
.L_22:
        /*0030*/ 	.word	0x00000ff0


	//   ....[1]....
        /*0034*/ 	.word	0x00001050


	//----- nvinfo : EIATTR_CBANK_PARAM_SIZE
	.align		4
.L_23:
        /*0038*/ 	.byte	0x03, 0x19
        /*003a*/ 	.short	0x0008


	//----- nvinfo : EIATTR_PARAM_CBANK
	.align		4
        /*003c*/ 	.byte	0x04, 0x0a
        /*003e*/ 	.short	(.L_25 - .L_24)
	.align		4
.L_24:
        /*0040*/ 	.word	index@(.nv.constant0._Z18bankConflictKernelPi)
        /*0044*/ 	.short	0x0380
        /*0046*/ 	.short	0x0008


	//----- nvinfo : EIATTR_SW_WAR
	.align		4
.L_25:
        /*0048*/ 	.byte	0x04, 0x36
        /*004a*/ 	.short	(.L_27 - .L_26)
.L_26:
        /*004c*/ 	.word	0x00000008
.L_27:


//--------------------- .nv.info._Z20noBankConflictKernelPi --------------------------
	.section	.nv.info._Z20noBankConflictKernelPi,"",@"SHT_CUDA_INFO"
	.sectionflags	@""
	.align	4


	//----- nvinfo : EIATTR_CUDA_API_VERSION
	.align		4
        /*0000*/ 	.byte	0x04, 0x37
        /*0002*/ 	.short	(.L_29 - .L_28)
.L_28:
        /*0004*/ 	.word	0x00000082


	//----- nvinfo : EIATTR_KPARAM_INFO
	.align		4
.L_29:
        /*0008*/ 	.byte	0x04, 0x17
        /*000a*/ 	.short	(.L_31 - .L_30)
.L_30:
        /*000c*/ 	.word	0x00000000
        /*0010*/ 	.short	0x0000
        /*0012*/ 	.short	0x0000
        /*0014*/ 	.byte	0x00, 0xf5, 0x21, 0x00


	//----- nvinfo : EIATTR_SPARSE_MMA_MASK
	.align		4
.L_31:
        /*0018*/ 	.byte	0x03, 0x50
        /*001a*/ 	.short	0x0000


	//----- nvinfo : EIATTR_MAXREG_COUNT
	.align		4
        /*001c*/ 	.byte	0x03, 0x1b
        /*001e*/ 	.short	0x00ff


	//----- nvinfo : EIATTR_NUM_BARRIERS
	.align		4
        /*0020*/ 	.byte	0x02, 0x4c
        /*0022*/ 	.byte	0x01
	.zero		1


	//----- nvinfo : EIATTR_MERCURY_ISA_VERSION
	.align		4
        /*0024*/ 	.byte	0x03, 0x5f
        /*0026*/ 	.short	0x0101


	//----- nvinfo : EIATTR_VRC_CTA_INIT_COUNT
	.align		4
        /*0028*/ 	.byte	0x02, 0x4a
	.zero		1
	.zero		1


	//----- nvinfo : EIATTR_EXIT_INSTR_OFFSETS
	.align		4
        /*002c*/ 	.byte	0x04, 0x1c
        /*002e*/ 	.short	(.L_33 - .L_32)


	//   ....[0]....
.L_32:
        /*0030*/ 	.word	0x00000fd0


	//   ....[1]....
        /*0034*/ 	.word	0x00001030


	//----- nvinfo : EIATTR_CBANK_PARAM_SIZE
	.align		4
.L_33:
        /*0038*/ 	.byte	0x03, 0x19
        /*003a*/ 	.short	0x0008


	//----- nvinfo : EIATTR_PARAM_CBANK
	.align		4
        /*003c*/ 	.byte	0x04, 0x0a
        /*003e*/ 	.short	(.L_35 - .L_34)
	.align		4
.L_34:
        /*0040*/ 	.word	index@(.nv.constant0._Z20noBankConflictKernelPi)
        /*0044*/ 	.short	0x0380
        /*0046*/ 	.short	0x0008


	//----- nvinfo : EIATTR_SW_WAR
	.align		4
.L_35:
        /*0048*/ 	.byte	0x04, 0x36
        /*004a*/ 	.short	(.L_37 - .L_36)
.L_36:
        /*004c*/ 	.word	0x00000008
.L_37:


//--------------------- .nv.info._Z6warmupv       --------------------------
	.section	.nv.info._Z6warmupv,"",@"SHT_CUDA_INFO"
	.sectionflags	@""
	.align	4


	//----- nvinfo : EIATTR_CUDA_API_VERSION
	.align		4
        /*0000*/ 	.byte	0x04, 0x37
        /*0002*/ 	.short	(.L_39 - .L_38)
.L_38:
        /*0004*/ 	.word	0x00000082


	//----- nvinfo : EIATTR_SPARSE_MMA_MASK
	.align		4
.L_39:
        /*0008*/ 	.byte	0x03, 0x50
        /*000a*/ 	.short	0x0000


	//----- nvinfo : EIATTR_MAXREG_COUNT
	.align		4
        /*000c*/ 	.byte	0x03, 0x1b
        /*000e*/ 	.short	0x00ff


	//----- nvinfo : EIATTR_MERCURY_ISA_VERSION
	.align		4
        /*0010*/ 	.byte	0x03, 0x5f
        /*0012*/ 	.short	0x0101


	//----- nvinfo : EIATTR_VRC_CTA_INIT_COUNT
	.align		4
        /*0014*/ 	.byte	0x02, 0x4a
	.zero		1
	.zero		1


	//----- nvinfo : EIATTR_EXIT_INSTR_OFFSETS
	.align		4
        /*0018*/ 	.byte	0x04, 0x1c
        /*001a*/ 	.short	(.L_41 - .L_40)


	//   ....[0]....
.L_40:
        /*001c*/ 	.word	0x00000010


	//----- nvinfo : EIATTR_SW_WAR
	.align		4
.L_41:
        /*0020*/ 	.byte	0x04, 0x36
        /*0022*/ 	.short	(.L_43 - .L_42)
.L_42:
        /*0024*/ 	.word	0x00000008
.L_43:


//--------------------- .nv.callgraph             --------------------------
	.section	.nv.callgraph,"",@"SHT_CUDA_CALLGRAPH"
	.align	4
	.sectionentsize	8
	.align		4
        /*0000*/ 	.word	0x00000000
	.align		4
        /*0004*/ 	.word	0xffffffff
	.align		4
        /*0008*/ 	.word	0x00000000
	.align		4
        /*000c*/ 	.word	0xfffffffe
	.align		4
        /*0010*/ 	.word	0x00000000
	.align		4
        /*0014*/ 	.word	0xfffffffd
	.align		4
        /*0018*/ 	.word	0x00000000
	.align		4
        /*001c*/ 	.word	0xfffffffc


//--------------------- .text._Z18bankConflictKernelPi --------------------------
	.section	.text._Z18bankConflictKernelPi,"ax",@progbits
	.align	128
        .global         _Z18bankConflictKernelPi
        .type           _Z18bankConflictKernelPi,@function
        .size           _Z18bankConflictKernelPi,(.L_x_5 - _Z18bankConflictKernelPi)
        .other          _Z18bankConflictKernelPi,@"STO_CUDA_ENTRY STV_DEFAULT"
_Z18bankConflictKernelPi:
.text._Z18bankConflictKernelPi:
[----:B------:R-:W-:Y:S01]  /*0000*/  LDC R1, c[0x0][0x37c] ;  /* 0x0000df00ff017b82 */ /* 0x000fe20000000800 */
[----:B------:R-:W0:Y:S07]  /*0010*/  S2R R0, SR_TID.X ;  /* 0x0000000000007919 */ /* 0x000e2e0000002100 */
[----:B------:R-:W1:Y:S01]  /*0020*/  S2UR UR5, SR_CgaCtaId ;  /* 0x00000000000579c3 */ /* 0x000e620000008800 */
[----:B------:R-:W-:Y:S02]  /*0030*/  UMOV UR4, 0x400 ;  /* 0x0000040000047882 */ /* 0x000fe40000000000 */
[----:B-1----:R-:W-:-:S03]  /*0040*/  ULEA UR4, UR5, UR4, 0x18 ;  /* 0x0000000405047291 */ /* 0x002fc6000f8ec0ff */
[----:B------:R-:W-:-:S03]  /*0050*/  UMOV UR5, 0x28 ;  /* 0x0000002800057882 */ /* 0x000fc60000000000 */
[C---:B0-----:R-:W-:Y:S01]  /*0060*/  LEA R3, R0.reuse, UR4, 0x2 ;  /* 0x0000000400037c11 */ /* 0x041fe2000f8e10ff */
[----:B------:R-:W-:-:S04]  /*0070*/  IMAD.SHL.U32 R2, R0, 0x80, RZ ;  /* 0x0000008000027824 */ /* 0x000fc800078e00ff */
[----:B------:R-:W-:Y:S01]  /*0080*/  STS [R3], R0 ;  /* 0x0000000003007388 */ /* 0x000fe20000000800 */
[----:B------:R-:W-:Y:S01]  /*0090*/  LOP3.LUT R2, R2, 0xf80, RZ, 0xc0, !PT ;  /* 0x00000f8002027812 */ /* 0x000fe200078ec0ff */
[----:B------:R-:W-:Y:S06]  /*00a0*/  BAR.SYNC.DEFER_BLOCKING 0x0 ;  /* 0x0000000000007b1d */ /* 0x000fec0000010000 */
[----:B------:R-:W-:Y:S04]  /*00b0*/  LDS R8, [R2+UR4] ;  /* 0x0000000402087984 */ /* 0x000fe80008000800 */
[----:B------:R-:W-:Y:S04]  /*00c0*/  LDS R9, [R2+UR4] ;  /* 0x0000000402097984 */ /* 0x000fe80008000800 */
[----:B------:R-:W0:Y:S04]  /*00d0*/  LDS R10, [R2+UR4] ;  /* 0x00000004020a7984 */ /* 0x000e280008000800 */
[----:B------:R-:W-:Y:S04]  /*00e0*/  LDS R11, [R2+UR4] ;  /* 0x00000004020b7984 */ /* 0x000fe80008000800 */
[----:B------:R-:W1:Y:S04]  /*00f0*/  LDS R23, [R2+UR4] ;  /* 0x0000000402177984 */ /* 0x000e680008000800 */
[----:B------:R-:W-:Y:S04]  /*0100*/  LDS R25, [R2+UR4] ;  /* 0x0000000402197984 */ /* 0x000fe80008000800 */
[----:B------:R-:W2:Y:S04]  /*0110*/  LDS R24, [R2+UR4] ;  /* 0x0000000402187984 */ /* 0x000ea80008000800 */
[----:B------:R-:W-:Y:S04]  /*0120*/  LDS R15, [R2+UR4] ;  /* 0x00000004020f7984 */ /* 0x000fe80008000800 */
[----:B------:R-:W3:Y:S04]  /*0130*/  LDS R16, [R2+UR4] ;  /* 0x0000000402107984 */ /* 0x000ee80008000800 */
[----:B------:R-:W-:Y:S04]  /*0140*/  LDS R17, [R2+UR4] ;  /* 0x0000000402117984 */ /* 0x000fe80008000800 */
[----:B------:R-:W4:Y:S04]  /*0150*/  LDS R18, [R2+UR4] ;  /* 0x0000000402127984 */ /* 0x000f280008000800 */
[----:B------:R-:W-:Y:S04]  /*0160*/  LDS R22, [R2+UR4] ;  /* 0x0000000402167984 */ /* 0x000fe80008000800 */
[----:B------:R-:W5:Y:S01]  /*0170*/  LDS R21, [R2+UR4] ;  /* 0x0000000402157984 */ /* 0x000f620008000800 */
[----:B0-----:R-:W-:-:S03]  /*0180*/  IADD3 R8, PT, PT, R10, R9, R8 ;  /* 0x000000090a087210 */ /* 0x001fc60007ffe008 */
[----:B------:R-:W-:Y:S04]  /*0190*/  LDS R19, [R2+UR4] ;  /* 0x0000000402137984 */ /* 0x000fe80008000800 */
[----:B------:R-:W0:Y:S01]  /*01a0*/  LDS R20, [R2+UR4] ;  /* 0x0000000402147984 */ /* 0x000e220008000800 */
[----:B-1----:R-:W-:-:S03]  /*01b0*/  IADD3 R8, PT, PT, R23, R11, R8 ;  /* 0x0000000b17087210 */ /* 0x002fc60007ffe008 */
[----:B------:R-:W-:Y:S04]  /*01c0*/  LDS R14, [R2+UR4] ;  /* 0x00000004020e7984 */ /* 0x000fe80008000800 */
[----:B------:R-:W1:Y:S01]  /*01d0*/  LDS R13, [R2+UR4] ;  /* 0x00000004020d7984 */ /* 0x000e620008000800 */
[----:B--2---:R-:W-:-:S03]  /*01e0*/  IADD3 R24, PT, PT, R24, R25, R8 ;  /* 0x0000001918187210 */ /* 0x004fc60007ffe008 */
[----:B------:R-:W-:Y:S04]  /*01f0*/  LDS R7, [R2+UR4] ;  /* 0x0000000402077984 */ /* 0x000fe80008000800 */
[----:B------:R-:W2:Y:S01]  /*0200*/  LDS R6, [R2+UR4] ;  /* 0x0000000402067984 */ /* 0x000ea20008000800 */
[----:B---3--:R-:W-:-:S03]  /*0210*/  IADD3 R24, PT, PT, R16, R15, R24 ;  /* 0x0000000f10187210 */ /* 0x008fc60007ffe018 */
[----:B------:R-:W-:Y:S04]  /*0220*/  LDS R5, [R2+UR4] ;  /* 0x0000000402057984 */ /* 0x000fe80008000800 */
[----:B------:R-:W3:Y:S01]  /*0230*/  LDS R4, [R2+UR4] ;  /* 0x0000000402047984 */ /* 0x000ee20008000800 */
[----:B----4-:R-:W-:-:S03]  /*0240*/  IADD3 R24, PT, PT, R18, R17, R24 ;  /* 0x0000001112187210 */ /* 0x010fc60007ffe018 */
[----:B------:R-:W-:Y:S04]  /*0250*/  LDS R3, [R2+UR4] ;  /* 0x0000000402037984 */ /* 0x000fe80008000800 */
[----:B------:R-:W4:Y:S01]  /*0260*/  LDS R12, [R2+UR4] ;  /* 0x00000004020c7984 */ /* 0x000f220008000800 */
[----:B-----5:R-:W-:-:S03]  /*0270*/  IADD3 R24, PT, PT, R21, R22, R24 ;  /* 0x0000001615187210 */ /* 0x020fc60007ffe018 */
        /* <DEDUP_REMOVED lines=24> */
[----:B------:R-:W1:Y:S01]  /*0400*/  LDS R4, [R2+UR4] ;  /* 0x0000000402047984 */ /* 0x000e620008000800 */
[----:B--2---:R-:W-:-:S04]  /*0410*/  IADD3 R3, PT, PT, R17, R18, R3 ;  /* 0x0000001211037210 */ /* 0x004fc80007ffe003 */
[----:B---3--:R-:W-:-:S04]  /*0420*/  IADD3 R3, PT, PT, R22, R21, R3 ;  /* 0x0000001516037210 */ /* 0x008fc80007ffe003 */
[----:B----4-:R-:W-:-:S04]  /*0430*/  IADD3 R3, PT, PT, R19, R20, R3 ;  /* 0x0000001413037210 */ /* 0x010fc80007ffe003 */
[----:B-----5:R-:W-:-:S04]  /*0440*/  IADD3 R3, PT, PT, R13, R14, R3 ;  /* 0x0000000e0d037210 */ /* 0x020fc80007ffe003 */
[----:B0-----:R-:W-:-:S05]  /*0450*/  IADD3 R3, PT, PT, R6, R7, R3 ;  /* 0x0000000706037210 */ /* 0x001fca0007ffe003 */
[----:B-1----:R-:W-:-:S07]  /*0460*/  IMAD.IADD R5, R3, 0x1, R4 ;  /* 0x0000000103057824 */ /* 0x002fce00078e0204 */
.L_x_0:
[----:B------:R-:W-:Y:S01]  /*0470*/  LDS R4, [R2+UR4] ;  /* 0x0000000402047984 */ /* 0x000fe20008000800 */
[----:B------:R-:W-:-:S03]  /*0480*/  UIADD3 UR5, UPT, UPT, UR5, 0x78, URZ ;  /* 0x0000007805057890 */ /* 0x000fc6000fffe0ff */
[----:B------:R-:W0:Y:S01]  /*0490*/  LDS R3, [R2+UR4] ;  /* 0x0000000402037984 */ /* 0x000e220008000800 */
[----:B------:R-:W-:-:S03]  /*04a0*/  UISETP.NE.AND UP0, UPT, UR5, 0x3e8, UPT ;  /* 0x000003e80500788c */ /* 0x000fc6000bf05270 */
        /* <DEDUP_REMOVED lines=172> */
[----:B0-----:R-:W-:-:S04]  /*0f70*/  IADD3 R3, PT, PT, R17, R18, R3 ;  /* 0x0000001211037210 */ /* 0x001fc80007ffe003 */
[----:B-1----:R-:W-:-:S04]  /*0f80*/  IADD3 R3, PT, PT, R19, R20, R3 ;  /* 0x0000001413037210 */ /* 0x002fc80007ffe003 */
[----:B--2---:R-:W-:-:S04]  /*0f90*/  IADD3 R21, PT, PT, R21, R22, R3 ;  /* 0x0000001615157210 */ /* 0x004fc80007ffe003 */
[----:B---3--:R-:W-:-:S04]  /*0fa0*/  IADD3 R13, PT, PT, R13, R14, R21 ;  /* 0x0000000e0d0d7210 */ /* 0x008fc80007ffe015 */
[----:B----4-:R-:W-:-:S04]  /*0fb0*/  IADD3 R11, PT, PT, R11, R12, R13 ;  /* 0x0000000c0b0b7210 */ /* 0x010fc80007ffe00d */
[----:B-----5:R-:W-:Y:S01]  /*0fc0*/  IADD3 R5, PT, PT, R9, R10, R11 ;  /* 0x0000000a09057210 */ /* 0x020fe20007ffe00b */
[----:B------:R-:W-:Y:S06]  /*0fd0*/  BRA.U UP0, `(.L_x_0) ;  /* 0xfffffff500247547 */ /* 0x000fec000b83ffff */
[----:B------:R-:W-:-:S13]  /*0fe0*/  ISETP.NE.AND P0, PT, R0, RZ, PT ;  /* 0x000000ff0000720c */ /* 0x000fda0003f05270 */
[----:B------:R-:W-:Y:S05]  /*0ff0*/  @P0 EXIT ;  /* 0x000000000000094d */ /* 0x000fea0003800000 */
[----:B------:R-:W0:Y:S01]  /*1000*/  S2R R7, SR_CTAID.X ;  /* 0x0000000000077919 */ /* 0x000e220000002500 */
[----:B------:R-:W0:Y:S01]  /*1010*/  LDC.64 R2, c[0x0][0x380] ;  /* 0x0000e000ff027b82 */ /* 0x000e220000000a00 */
[----:B------:R-:W1:Y:S01]  /*1020*/  LDCU.64 UR4, c[0x0][0x358] ;  /* 0x00006b00ff0477ac */ /* 0x000e620008000a00 */
[----:B0-----:R-:W-:-:S05]  /*1030*/  IMAD.WIDE.U32 R2, R7, 0x4, R2 ;  /* 0x0000000407027825 */ /* 0x001fca00078e0002 */
[----:B-1----:R-:W-:Y:S01]  /*1040*/  STG.E desc[UR4][R2.64], R5 ;  /* 0x0000000502007986 */ /* 0x002fe2000c101904 */
[----:B------:R-:W-:Y:S05]  /*1050*/  EXIT ;  /* 0x000000000000794d */ /* 0x000fea0003800000 */
.L_x_1:
[----:B------:R-:W-:-:S00]  /*1060*/  BRA `(.L_x_1) ;  /* 0xfffffffc00fc7947 */ /* 0x000fc0000383ffff */
[----:B------:R-:W-:-:S00]  /*1070*/  NOP ;  /* 0x0000000000007918 */ /* 0x000fc00000000000 */
        /* <DEDUP_REMOVED lines=8> */
.L_x_5:


//--------------------- .text._Z20noBankConflictKernelPi --------------------------
	.section	.text._Z20noBankConflictKernelPi,"ax",@progbits
	.align	128
        .global         _Z20noBankConflictKernelPi
        .type           _Z20noBankConflictKernelPi,@function
        .size           _Z20noBankConflictKernelPi,(.L_x_6 - _Z20noBankConflictKernelPi)
        .other          _Z20noBankConflictKernelPi,@"STO_CUDA_ENTRY STV_DEFAULT"
_Z20noBankConflictKernelPi:
.text._Z20noBankConflictKernelPi:
[----:B------:R-:W-:Y:S01]  /*0000*/  LDC R1, c[0x0][0x37c] ;  /* 0x0000df00ff017b82 */ /* 0x000fe20000000800 */
[----:B------:R-:W0:Y:S07]  /*0010*/  S2R R0, SR_TID.X ;  /* 0x0000000000007919 */ /* 0x000e2e0000002100 */
[----:B------:R-:W1:Y:S01]  /*0020*/  S2UR UR5, SR_CgaCtaId ;  /* 0x00000000000579c3 */ /* 0x000e620000008800 */
[----:B------:R-:W-:Y:S02]  /*0030*/  UMOV UR4, 0x400 ;  /* 0x0000040000047882 */ /* 0x000fe40000000000 */
[----:B-1----:R-:W-:-:S06]  /*0040*/  ULEA UR4, UR5, UR4, 0x18 ;  /* 0x0000000405047291 */ /* 0x002fcc000f8ec0ff */
[----:B0-----:R-:W-:Y:S01]  /*0050*/  LEA R3, R0, UR4, 0x2 ;  /* 0x0000000400037c11 */ /* 0x001fe2000f8e10ff */
[----:B------:R-:W-:-:S04]  /*0060*/  UMOV UR4, 0x28 ;  /* 0x0000002800047882 */ /* 0x000fc80000000000 */
[----:B------:R-:W-:Y:S01]  /*0070*/  STS [R3], R0 ;  /* 0x0000000003007388 */ /* 0x000fe20000000800 */
[----:B------:R-:W-:Y:S06]  /*0080*/  BAR.SYNC.DEFER_BLOCKING 0x0 ;  /* 0x0000000000007b1d */ /* 0x000fec0000010000 */
[----:B------:R-:W-:Y:S04]  /*0090*/  LDS R2, [R3] ;  /* 0x0000000003027984 */ /* 0x000fe80000000800 */
[----:B------:R-:W-:Y:S04]  /*00a0*/  LDS R9, [R3] ;  /* 0x0000000003097984 */ /* 0x000fe80000000800 */
[----:B------:R-:W0:Y:S04]  /*00b0*/  LDS R8, [R3] ;  /* 0x0000000003087984 */ /* 0x000e280000000800 */
[----:B------:R-:W-:Y:S04]  /*00c0*/  LDS R11, [R3] ;  /* 0x00000000030b7984 */ /* 0x000fe80000000800 */
[----:B------:R-:W1:Y:S04]  /*00d0*/  LDS R10, [R3] ;  /* 0x00000000030a7984 */ /* 0x000e680000000800 */
[----:B------:R-:W-:Y:S04]  /*00e0*/  LDS R25, [R3] ;  /* 0x0000000003197984 */ /* 0x000fe80000000800 */
[----:B------:R-:W2:Y:S04]  /*00f0*/  LDS R22, [R3] ;  /* 0x0000000003167984 */ /* 0x000ea80000000800 */
[----:B------:R-:W-:Y:S04]  /*0100*/  LDS R14, [R3] ;  /* 0x00000000030e7984 */ /* 0x000fe80000000800 */
[----:B------:R-:W3:Y:S04]  /*0110*/  LDS R17, [R3] ;  /* 0x0000000003117984 */ /* 0x000ee80000000800 */
[----:B------:R-:W-:Y:S04]  /*0120*/  LDS R16, [R3] ;  /* 0x0000000003107984 */ /* 0x000fe80000000800 */
[----:B------:R-:W4:Y:S04]  /*0130*/  LDS R19, [R3] ;  /* 0x0000000003137984 */ /* 0x000f280000000800 */
[----:B------:R-:W-:Y:S04]  /*0140*/  LDS R23, [R3] ;  /* 0x0000000003177984 */ /* 0x000fe80000000800 */
[----:B------:R-:W5:Y:S01]  /*0150*/  LDS R20, [R3] ;  /* 0x0000000003147984 */ /* 0x000f620000000800 */
[----:B0-----:R-:W-:-:S03]  /*0160*/  IADD3 R8, PT, PT, R8, R9, R2 ;  /* 0x0000000908087210 */ /* 0x001fc60007ffe002 */
[----:B------:R-:W-:Y:S04]  /*0170*/  LDS R18, [R3] ;  /* 0x0000000003127984 */ /* 0x000fe80000000800 */
[----:B------:R-:W0:Y:S01]  /*0180*/  LDS R21, [R3] ;  /* 0x0000000003157984 */ /* 0x000e220000000800 */
[----:B-1----:R-:W-:-:S03]  /*0190*/  IADD3 R8, PT, PT, R10, R11, R8 ;  /* 0x0000000b0a087210 */ /* 0x002fc60007ffe008 */
[----:B------:R-:W-:Y:S04]  /*01a0*/  LDS R15, [R3] ;  /* 0x00000000030f7984 */ /* 0x000fe80000000800 */
[----:B------:R-:W1:Y:S01]  /*01b0*/  LDS R12, [R3] ;  /* 0x00000000030c7984 */ /* 0x000e620000000800 */
[----:B--2---:R-:W-:-:S03]  /*01c0*/  IADD3 R22, PT, PT, R22, R25, R8 ;  /* 0x0000001916167210 */ /* 0x004fc60007ffe008 */
[----:B------:R-:W-:Y:S04]  /*01d0*/  LDS R7, [R3] ;  /* 0x0000000003077984 */ /* 0x000fe80000000800 */
[----:B------:R-:W2:Y:S01]  /*01e0*/  LDS R6, [R3] ;  /* 0x0000000003067984 */ /* 0x000ea20000000800 */
[----:B---3--:R-:W-:-:S03]  /*01f0*/  IADD3 R22, PT, PT, R17, R14, R22 ;  /* 0x0000000e11167210 */ /* 0x008fc60007ffe016 */
[----:B------:R-:W-:Y:S04]  /*0200*/  LDS R5, [R3] ;  /* 0x0000000003057984 */ /* 0x000fe80000000800 */
[----:B------:R-:W3:Y:S01]  /*0210*/  LDS R4, [R3] ;  /* 0x0000000003047984 */ /* 0x000ee20000000800 */
[----:B----4-:R-:W-:-:S03]  /*0220*/  IADD3 R22, PT, PT, R19, R16, R22 ;  /* 0x0000001013167210 */ /* 0x010fc60007ffe016 */
[----:B------:R-:W-:Y:S04]  /*0230*/  LDS R2, [R3] ;  /* 0x0000000003027984 */ /* 0x000fe80000000800 */
[----:B------:R-:W4:Y:S01]  /*0240*/  LDS R13, [R3] ;  /* 0x00000000030d7984 */ /* 0x000f220000000800 */
[----:B-----5:R-:W-:-:S03]  /*0250*/  IADD3 R22, PT, PT, R20, R23, R22 ;  /* 0x0000001714167210 */ /* 0x020fc60007ffe016 */
        /* <DEDUP_REMOVED lines=24> */
[----:B------:R-:W1:Y:S01]  /*03e0*/  LDS R4, [R3] ;  /* 0x0000000003047984 */ /* 0x000e620000000800 */
[----:B--2---:R-:W-:-:S04]  /*03f0*/  IADD3 R2, PT, PT, R16, R19, R2 ;  /* 0x0000001310027210 */ /* 0x004fc80007ffe002 */
[----:B---3--:R-:W-:-:S04]  /*0400*/  IADD3 R2, PT, PT, R23, R20, R2 ;  /* 0x0000001417027210 */ /* 0x008fc80007ffe002 */
[----:B----4-:R-:W-:-:S04]  /*0410*/  IADD3 R2, PT, PT, R18, R21, R2 ;  /* 0x0000001512027210 */ /* 0x010fc80007ffe002 */
[----:B-----5:R-:W-:-:S04]  /*0420*/  IADD3 R2, PT, PT, R12, R15, R2 ;  /* 0x0000000f0c027210 */ /* 0x020fc80007ffe002 */
[----:B0-----:R-:W-:-:S05]  /*0430*/  IADD3 R7, PT, PT, R6, R7, R2 ;  /* 0x0000000706077210 */ /* 0x001fca0007ffe002 */
[----:B-1----:R-:W-:-:S07]  /*0440*/  IMAD.IADD R5, R7, 0x1, R4 ;  /* 0x0000000107057824 */ /* 0x002fce00078e0204 */
.L_x_2:
[----:B------:R-:W-:Y:S01]  /*0450*/  LDS R2, [R3] ;  /* 0x0000000003027984 */ /* 0x000fe20000000800 */
[----:B------:R-:W-:-:S03]  /*0460*/  UIADD3 UR4, UPT, UPT, UR4, 0x78, URZ ;  /* 0x0000007804047890 */ /* 0x000fc6000fffe0ff */
[----:B------:R-:W0:Y:S01]  /*0470*/  LDS R4, [R3] ;  /* 0x0000000003047984 */ /* 0x000e220000000800 */
[----:B------:R-:W-:-:S03]  /*0480*/  UISETP.NE.AND UP0, UPT, UR4, 0x3e8, UPT ;  /* 0x000003e80400788c */ /* 0x000fc6000bf05270 */
        /* <DEDUP_REMOVED lines=187> */
.L_x_3:
        /* <DEDUP_REMOVED lines=12> */
.L_x_6:


//--------------------- .text._Z6warmupv          --------------------------
	.section	.text._Z6warmupv,"ax",@progbits
	.align	128
        .global         _Z6warmupv
        .type           _Z6warmupv,@function
        .size           _Z6warmupv,(.L_x_7 - _Z6warmupv)
        .other          _Z6warmupv,@"STO_CUDA_ENTRY STV_DEFAULT"
_Z6warmupv:
.text._Z6warmupv:
[----:B------:R-:W-:Y:S01]  /*0000*/  LDC R1, c[0x0][0x37c] ;  /* 0x0000df00ff017b82 */ /* 0x000fe20000000800 */
[----:B------:R-:W-:Y:S05]  /*0010*/  EXIT ;  /* 0x000000000000794d */ /* 0x000fea0003800000 */
.L_x_4:
        /* <DEDUP_REMOVED lines=14> */
.L_x_7:


//--------------------- .nv.shared._Z18bankConflictKernelPi --------------------------
	.section	.nv.shared._Z18bankConflictKernelPi,"aw",@nobits
	.sectionflags	@""
	.align	4
.nv.shared._Z18bankConflictKernelPi:
	.zero		5120


//--------------------- .nv.shared.reserved.0     --------------------------
	.section	.nv.shared.reserved.0,"aw",@nobits
	.weak		__nv_reservedSMEM_offset_0_alias
	.size		__nv_reservedSMEM_offset_0_alias, 0, 64
	.other		__nv_reservedSMEM_offset_0_alias,@"STO_CUDA_RESERVED_SHARED STV_DEFAULT"
__nv_reservedSMEM_offset_0_alias:
	.zero		0
	.zero		64


//--------------------- .nv.shared._Z20noBankConflictKernelPi --------------------------
	.section	.nv.shared._Z20noBankConflictKernelPi,"aw",@nobits
	.sectionflags	@""
	.align	4
.nv.shared._Z20noBankConflictKernelPi:
	.zero		5120


//--------------------- .nv.constant0._Z18bankConflictKernelPi --------------------------
	.section	.nv.constant0._Z18bankConflictKernelPi,"a",@progbits
	.sectionflags	@""
	.align	4
.nv.constant0._Z18bankConflictKernelPi:
	.zero		904


//--------------------- .nv.constant0._Z20noBankConflictKernelPi --------------------------
	.section	.nv.constant0._Z20noBankConflictKernelPi,"a",@progbits
	.sectionflags	@""
	.align	4
.nv.constant0._Z20noBankConflictKernelPi:
	.zero		904


//--------------------- .nv.constant0._Z6warmupv  --------------------------
	.section	.nv.constant0._Z6warmupv,"a",@progbits
	.sectionflags	@""
	.align	4
.nv.constant0._Z6warmupv:
	.zero		896


//--------------------- SYMBOLS --------------------------

	.type		.nv.reservedSmem.offset0,@object
	.size		.nv.reservedSmem.offset0,0x4
	.type		.nv.reservedSmem.cap,@object
	.size		.nv.reservedSmem.cap,0x4
